	.headerflags	@"EF_CUDA_TEXMODE_UNIFIED EF_CUDA_64BIT_ADDRESS EF_CUDA_ACCELERATORS EF_CUDA_SM90 EF_CUDA_VIRTUAL_SM(EF_CUDA_SM90)"
	.elftype	@"ET_EXEC"


//--------------------- .nv.info                  --------------------------
	.section	.nv.info,"",@"SHT_CUDA_INFO"
	.align	4


	//----- nvinfo : EIATTR_REGCOUNT
	.align		4
        /*0000*/ 	.byte	0x04, 0x2f
        /*0002*/ 	.short	(.L_2 - .L_1)
	.align		4
.L_1:
        /*0004*/ 	.word	index@(triton_per_fused__native_batch_norm_legit_exp_mul_repeat_sigmoid_0)
        /*0008*/ 	.word	0x0000001b


	//----- nvinfo : EIATTR_MIN_STACK_SIZE
	.align		4
.L_2:
        /*000c*/ 	.byte	0x04, 0x12
        /*000e*/ 	.short	(.L_4 - .L_3)
	.align		4
.L_3:
        /*0010*/ 	.word	index@(triton_per_fused__native_batch_norm_legit_exp_mul_repeat_sigmoid_0)
        /*0014*/ 	.word	0x00000000


	//----- nvinfo : EIATTR_FRAME_SIZE
	.align		4
.L_4:
        /*0018*/ 	.byte	0x04, 0x11
        /*001a*/ 	.short	(.L_6 - .L_5)
	.align		4
.L_5:
        /*001c*/ 	.word	index@(triton_per_fused__native_batch_norm_legit_exp_mul_repeat_sigmoid_0)
        /*0020*/ 	.word	0x00000000


	//----- nvinfo : EIATTR_MIN_STACK_SIZE
	.align		4
.L_6:
        /*0024*/ 	.byte	0x04, 0x12
        /*0026*/ 	.short	(.L_8 - .L_7)
	.align		4
.L_7:
        /*0028*/ 	.word	index@(triton_per_fused__native_batch_norm_legit_exp_mul_repeat_sigmoid_0)
        /*002c*/ 	.word	0x00000000
.L_8:


//--------------------- .nv.info.triton_per_fused__native_batch_norm_legit_exp_mul_repeat_sigmoid_0 --------------------------
	.section	.nv.info.triton_per_fused__native_batch_norm_legit_exp_mul_repeat_sigmoid_0,"",@"SHT_CUDA_INFO"
	.sectionflags	@""
	.align	4


	//----- nvinfo : EIATTR_CUDA_API_VERSION
	.align		4
        /*0000*/ 	.byte	0x04, 0x37
        /*0002*/ 	.short	(.L_10 - .L_9)
.L_9:
        /*0004*/ 	.word	0x0000007c


	//----- nvinfo : EIATTR_KPARAM_INFO
	.align		4
.L_10:
        /*0008*/ 	.byte	0x04, 0x17
        /*000a*/ 	.short	(.L_12 - .L_11)
.L_11:
        /*000c*/ 	.word	0x00000000
        /*0010*/ 	.short	0x000b
        /*0012*/ 	.short	0x0054
        /*0014*/ 	.byte	0x00, 0xf0, 0x11, 0x00


	//----- nvinfo : EIATTR_KPARAM_INFO
	.align		4
.L_12:
        /*0018*/ 	.byte	0x04, 0x17
        /*001a*/ 	.short	(.L_14 - .L_13)
.L_13:
        /*001c*/ 	.word	0x00000000
        /*0020*/ 	.short	0x000a
        /*0022*/ 	.short	0x0050
        /*0024*/ 	.byte	0x00, 0xf0, 0x11, 0x00


	//----- nvinfo : EIATTR_KPARAM_INFO
	.align		4
.L_14:
        /*0028*/ 	.byte	0x04, 0x17
        /*002a*/ 	.short	(.L_16 - .L_15)
.L_15:
        /*002c*/ 	.word	0x00000000
        /*0030*/ 	.short	0x0009
        /*0032*/ 	.short	0x0048
        /*0034*/ 	.byte	0x00, 0xf4, 0x21, 0x00


	//----- nvinfo : EIATTR_KPARAM_INFO
	.align		4
.L_16:
        /*0038*/ 	.byte	0x04, 0x17
        /*003a*/ 	.short	(.L_18 - .L_17)
.L_17:
        /*003c*/ 	.word	0x00000000
        /*0040*/ 	.short	0x0008
        /*0042*/ 	.short	0x0040
        /*0044*/ 	.byte	0x00, 0xf4, 0x21, 0x00


	//----- nvinfo : EIATTR_KPARAM_INFO
	.align		4
.L_18:
        /*0048*/ 	.byte	0x04, 0x17
        /*004a*/ 	.short	(.L_20 - .L_19)
.L_19:
        /*004c*/ 	.word	0x00000000
        /*0050*/ 	.short	0x0007
        /*0052*/ 	.short	0x0038
        /*0054*/ 	.byte	0x00, 0xf4, 0x21, 0x00


	//----- nvinfo : EIATTR_KPARAM_INFO
	.align		4
.L_20:
        /*0058*/ 	.byte	0x04, 0x17
        /*005a*/ 	.short	(.L_22 - .L_21)
.L_21:
        /*005c*/ 	.word	0x00000000
        /*0060*/ 	.short	0x0006
        /*0062*/ 	.short	0x0030
        /*0064*/ 	.byte	0x00, 0xf4, 0x21, 0x00


	//----- nvinfo : EIATTR_KPARAM_INFO
	.align		4
.L_22:
        /*0068*/ 	.byte	0x04, 0x17
        /*006a*/ 	.short	(.L_24 - .L_23)
.L_23:
        /*006c*/ 	.word	0x00000000
        /*0070*/ 	.short	0x0005
        /*0072*/ 	.short	0x0028
        /*0074*/ 	.byte	0x00, 0xf4, 0x21, 0x00


	//----- nvinfo : EIATTR_KPARAM_INFO
	.align		4
.L_24:
        /*0078*/ 	.byte	0x04, 0x17
        /*007a*/ 	.short	(.L_26 - .L_25)
.L_25:
        /*007c*/ 	.word	0x00000000
        /*0080*/ 	.short	0x0004
        /*0082*/ 	.short	0x0020
        /*0084*/ 	.byte	0x00, 0xf4, 0x21, 0x00


	//----- nvinfo : EIATTR_KPARAM_INFO
	.align		4
.L_26:
        /*0088*/ 	.byte	0x04, 0x17
        /*008a*/ 	.short	(.L_28 - .L_27)
.L_27:
        /*008c*/ 	.word	0x00000000
        /*0090*/ 	.short	0x0003
        /*0092*/ 	.short	0x0018
        /*0094*/ 	.byte	0x00, 0xf4, 0x21, 0x00


	//----- nvinfo : EIATTR_KPARAM_INFO
	.align		4
.L_28:
        /*0098*/ 	.byte	0x04, 0x17
        /*009a*/ 	.short	(.L_30 - .L_29)
.L_29:
        /*009c*/ 	.word	0x00000000
        /*00a0*/ 	.short	0x0002
        /*00a2*/ 	.short	0x0010
        /*00a4*/ 	.byte	0x00, 0xf4, 0x21, 0x00


	//----- nvinfo : EIATTR_KPARAM_INFO
	.align		4
.L_30:
        /*00a8*/ 	.byte	0x04, 0x17
        /*00aa*/ 	.short	(.L_32 - .L_31)
.L_31:
        /*00ac*/ 	.word	0x00000000
        /*00b0*/ 	.short	0x0001
        /*00b2*/ 	.short	0x0008
        /*00b4*/ 	.byte	0x00, 0xf4, 0x21, 0x00


	//----- nvinfo : EIATTR_KPARAM_INFO
	.align		4
.L_32:
        /*00b8*/ 	.byte	0x04, 0x17
        /*00ba*/ 	.short	(.L_34 - .L_33)
.L_33:
        /*00bc*/ 	.word	0x00000000
        /*00c0*/ 	.short	0x0000
        /*00c2*/ 	.short	0x0000
        /*00c4*/ 	.byte	0x00, 0xf4, 0x21, 0x00


	//----- nvinfo : EIATTR_SPARSE_MMA_MASK
	.align		4
.L_34:
        /*00c8*/ 	.byte	0x03, 0x50
        /*00ca*/ 	.short	0x0000


	//----- nvinfo : EIATTR_MAXREG_COUNT
	.align		4
        /*00cc*/ 	.byte	0x03, 0x1b
        /*00ce*/ 	.short	0x00ff


	//----- nvinfo : EIATTR_COOP_GROUP_MASK_REGIDS
	.align		4
        /*00d0*/ 	.byte	0x04, 0x29
        /*00d2*/ 	.short	(.L_36 - .L_35)


	//   ....[0]....
.L_35:
        /*00d4*/ 	.word	0xffffffff


	//   ....[1]....
        /*00d8*/ 	.word	0xffffffff


	//   ....[2]....
        /*00dc*/ 	.word	0xffffffff


	//   ....[3]....
        /*00e0*/ 	.word	0xffffffff


	//   ....[4]....
        /*00e4*/ 	.word	0xffffffff


	//   ....[5]....
        /*00e8*/ 	.word	0xffffffff


	//   ....[6]....
        /*00ec*/ 	.word	0xffffffff


	//   ....[7]....
        /*00f0*/ 	.word	0xffffffff


	//   ....[8]....
        /*00f4*/ 	.word	0xffffffff


	//   ....[9]....
        /*00f8*/ 	.word	0xffffffff


	//   ....[10]....
        /*00fc*/ 	.word	0xffffffff


	//   ....[11]....
        /*0100*/ 	.word	0xffffffff


	//   ....[12]....
        /*0104*/ 	.word	0xffffffff


	//   ....[13]....
        /*0108*/ 	.word	0xffffffff


	//   ....[14]....
        /*010c*/ 	.word	0xffffffff


	//   ....[15]....
        /*0110*/ 	.word	0xffffffff


	//----- nvinfo : EIATTR_COOP_GROUP_INSTR_OFFSETS
	.align		4
.L_36:
        /*0114*/ 	.byte	0x04, 0x28
        /*0116*/ 	.short	(.L_38 - .L_37)


	//   ....[0]....
.L_37:
        /*0118*/ 	.word	0x000001d0


	//   ....[1]....
        /*011c*/ 	.word	0x000001f0


	//   ....[2]....
        /*0120*/ 	.word	0x00000220


	//   ....[3]....
        /*0124*/ 	.word	0x00000250


	//   ....[4]....
        /*0128*/ 	.word	0x000002d0


	//   ....[5]....
        /*012c*/ 	.word	0x00000300


	//   ....[6]....
        /*0130*/ 	.word	0x00000320


	//   ....[7]....
        /*0134*/ 	.word	0x00000340


	//   ....[8]....
        /*0138*/ 	.word	0x00000360


	//   ....[9]....
        /*013c*/ 	.word	0x00000380


	//   ....[10]....
        /*0140*/ 	.word	0x000003a0


	//   ....[11]....
        /*0144*/ 	.word	0x000003c0


	//   ....[12]....
        /*0148*/ 	.word	0x000004a0


	//   ....[13]....
        /*014c*/ 	.word	0x00000520


	//   ....[14]....
        /*0150*/ 	.word	0x00000570


	//   ....[15]....
        /*0154*/ 	.word	0x00000620


	//----- nvinfo : EIATTR_EXIT_INSTR_OFFSETS
	.align		4
.L_38:
        /*0158*/ 	.byte	0x04, 0x1c
        /*015a*/ 	.short	(.L_40 - .L_39)


	//   ....[0]....
.L_39:
        /*015c*/ 	.word	0x000007d0


	//   ....[1]....
        /*0160*/ 	.word	0x000007f0


	//----- nvinfo : EIATTR_REQNTID
	.align		4
.L_40:
        /*0164*/ 	.byte	0x04, 0x10
        /*0166*/ 	.short	(.L_42 - .L_41)
.L_41:
        /*0168*/ 	.word	0x00000040
        /*016c*/ 	.word	0x00000001
        /*0170*/ 	.word	0x00000001


	//----- nvinfo : EIATTR_CBANK_PARAM_SIZE
	.align		4
.L_42:
        /*0174*/ 	.byte	0x03, 0x19
        /*0176*/ 	.short	0x0058


	//----- nvinfo : EIATTR_PARAM_CBANK
	.align		4
        /*0178*/ 	.byte	0x04, 0x0a
        /*017a*/ 	.short	(.L_44 - .L_43)
	.align		4
.L_43:
        /*017c*/ 	.word	index@(.nv.constant0.triton_per_fused__native_batch_norm_legit_exp_mul_repeat_sigmoid_0)
        /*0180*/ 	.short	0x0210
        /*0182*/ 	.short	0x0058


	//----- nvinfo : EIATTR_SW_WAR
	.align		4
.L_44:
        /*0184*/ 	.byte	0x04, 0x36
        /*0186*/ 	.short	(.L_46 - .L_45)
.L_45:
        /*0188*/ 	.word	0x00000008
.L_46:


//--------------------- .nv.callgraph             --------------------------
	.section	.nv.callgraph,"",@"SHT_CUDA_CALLGRAPH"
	.align	4
	.sectionentsize	8
	.align		4
        /*0000*/ 	.word	0x00000000
	.align		4
        /*0004*/ 	.word	0xffffffff
	.align		4
        /*0008*/ 	.word	0x00000000
	.align		4
        /*000c*/ 	.word	0xfffffffe
	.align		4
        /*0010*/ 	.word	0x00000000
	.align		4
        /*0014*/ 	.word	0xfffffffd
	.align		4
        /*0018*/ 	.word	0x00000000
	.align		4
        /*001c*/ 	.word	0xfffffffc


//--------------------- .nv.constant4             --------------------------
	.section	.nv.constant4,"a",@progbits
	.align	8
	.align		8
.nv.constant4:
        /*0000*/ 	.dword	_$_str


//--------------------- .text.triton_per_fused__native_batch_norm_legit_exp_mul_repeat_sigmoid_0 --------------------------
	.section	.text.triton_per_fused__native_batch_norm_legit_exp_mul_repeat_sigmoid_0,"ax",@progbits
	.sectionflags	@"SHF_BARRIERS=1"
	.align	128
        .global         triton_per_fused__native_batch_norm_legit_exp_mul_repeat_sigmoid_0
        .type           triton_per_fused__native_batch_norm_legit_exp_mul_repeat_sigmoid_0,@function
        .size           triton_per_fused__native_batch_norm_legit_exp_mul_repeat_sigmoid_0,(.L_x_1 - triton_per_fused__native_batch_norm_legit_exp_mul_repeat_sigmoid_0)
        .other          triton_per_fused__native_batch_norm_legit_exp_mul_repeat_sigmoid_0,@"STO_CUDA_ENTRY STV_DEFAULT"
triton_per_fused__native_batch_norm_legit_exp_mul_repeat_sigmoid_0:
.text.triton_per_fused__native_batch_norm_legit_exp_mul_repeat_sigmoid_0:
[----:B------:R-:W0:Y:S01]  /*0000*/  LDC R1, c[0x0][0x28] ;  /* 0x00000a00ff017b82 */ /* 0x000e220000000800 */
[----:B------:R-:W1:Y:S07]  /*0010*/  S2R R20, SR_TID.X ;  /* 0x0000000000147919 */ /* 0x000e6e0000002100 */
[----:B------:R-:W2:Y:S01]  /*0020*/  LDC.64 R10, c[0x0][0x228] ;  /* 0x00008a00ff0a7b82 */ /* 0x000ea20000000a00 */
[----:B------:R-:W-:Y:S01]  /*0030*/  CS2R R8, SRZ ;  /* 0x0000000000087805 */ /* 0x000fe2000001ff00 */
[----:B------:R-:W-:Y:S01]  /*0040*/  ULDC.64 UR4, c[0x0][0x208] ;  /* 0x0000820000047ab9 */ /* 0x000fe20000000a00 */
[----:B------:R-:W3:Y:S01]  /*0050*/  S2R R13, SR_CTAID.X ;  /* 0x00000000000d7919 */ /* 0x000ee20000002500 */
[----:B------:R-:W-:-:S04]  /*0060*/  HFMA2.MMA R6, -RZ, RZ, 0, 0 ;  /* 0x00000000ff067435 */ /* 0x000fc800000001ff */
[----:B------:R-:W4:Y:S08]  /*0070*/  LDC.64 R2, c[0x0][0x218] ;  /* 0x00008600ff027b82 */ /* 0x000f300000000a00 */
[----:B------:R-:W5:Y:S01]  /*0080*/  LDC.64 R4, c[0x0][0x220] ;  /* 0x00008800ff047b82 */ /* 0x000f620000000a00 */
[----:B-1----:R-:W-:Y:S02]  /*0090*/  LOP3.LUT R0, R20, 0xf, RZ, 0xc0, !PT ;  /* 0x0000000f14007812 */ /* 0x002fe400078ec0ff */
[----:B---3--:R-:W-:-:S02]  /*00a0*/  ISETP.GE.AND P3, PT, R13, 0x10, PT ;  /* 0x000000100d00780c */ /* 0x008fc40003f66270 */
[----:B------:R-:W-:-:S05]  /*00b0*/  LEA R15, R13, R0, 0x4 ;  /* 0x000000000d0f7211 */ /* 0x000fca00078e20ff */
[----:B--2---:R-:W-:-:S06]  /*00c0*/  IMAD.WIDE R10, R15, 0x4, R10 ;  /* 0x000000040f0a7825 */ /* 0x004fcc00078e020a */
[----:B------:R-:W2:Y:S04]  /*00d0*/  @!P3 LDG.E R9, desc[UR4][R10.64] ;  /* 0x000000040a09b981 */ /* 0x000ea8000c1e1900 */
[----:B------:R1:W3:Y:S01]  /*00e0*/  @!P3 LDG.E R6, desc[UR4][R10.64] ;  /* 0x000000040a06b981 */ /* 0x0002e2000c1e1900 */
[----:B------:R-:W-:-:S04]  /*00f0*/  SHF.R.S32.HI R0, RZ, 0x1f, R13 ;  /* 0x0000001fff007819 */ /* 0x000fc8000001140d */
[----:B------:R-:W-:-:S04]  /*0100*/  LEA.HI R0, R0, R13, RZ, 0x2 ;  /* 0x0000000d00007211 */ /* 0x000fc800078f10ff */
[----:B------:R-:W-:-:S04]  /*0110*/  LOP3.LUT R0, R0, 0xfffffffc, RZ, 0xc0, !PT ;  /* 0xfffffffc00007812 */ /* 0x000fc800078ec0ff */
[----:B------:R-:W-:-:S05]  /*0120*/  IADD3 R7, -R0, R13, RZ ;  /* 0x0000000d00077210 */ /* 0x000fca0007ffe1ff */
[----:B----4-:R-:W-:-:S04]  /*0130*/  IMAD.WIDE R2, R7, 0x4, R2 ;  /* 0x0000000407027825 */ /* 0x010fc800078e0202 */
[----:B-----5:R-:W-:Y:S01]  /*0140*/  IMAD.WIDE R4, R7, 0x4, R4 ;  /* 0x0000000407047825 */ /* 0x020fe200078e0204 */
[----:B------:R-:W-:-:S04]  /*0150*/  MOV R7, RZ ;  /* 0x000000ff00077202 */ /* 0x000fc80000000f00 */
[----:B------:R-:W4:Y:S04]  /*0160*/  @!P3 LDG.E.EL R8, desc[UR4][R4.64] ;  /* 0x000000040408b981 */ /* 0x000f28000c2e1900 */
[----:B------:R-:W4:Y:S01]  /*0170*/  @!P3 LDG.E.EL R7, desc[UR4][R2.64] ;  /* 0x000000040207b981 */ /* 0x000f22000c2e1900 */
[----:B------:R-:W-:-:S06]  /*0180*/  MOV R12, RZ ;  /* 0x000000ff000c7202 */ /* 0x000fcc0000000f00 */
[----:B------:R5:W3:Y:S01]  /*0190*/  @!P3 LDG.E.EL R12, desc[UR4][R4.64] ;  /* 0x00000004040cb981 */ /* 0x000ae2000c2e1900 */
[----:B------:R-:W-:Y:S01]  /*01a0*/  HFMA2.MMA R14, -RZ, RZ, 0, 0 ;  /* 0x00000000ff0e7435 */ /* 0x000fe200000001ff */
[----:B--2---:R-:W-:-:S04]  /*01b0*/  SEL R24, R9, RZ, !P3 ;  /* 0x000000ff09187207 */ /* 0x004fc80005800000 */
[----:B------:R-:W-:-:S05]  /*01c0*/  FSEL R9, R24, RZ, !P3 ;  /* 0x000000ff18097208 */ /* 0x000fca0005800000 */
[----:B------:R-:W2:Y:S02]  /*01d0*/  SHFL.BFLY PT, R0, R9, 0x8, 0x1f ;  /* 0x0d001f0009007f89 */ /* 0x000ea400000e0000 */
[----:B--2---:R-:W-:-:S05]  /*01e0*/  FADD R18, R9, R0 ;  /* 0x0000000009127221 */ /* 0x004fca0000000000 */
[----:B-1----:R-:W1:Y:S02]  /*01f0*/  SHFL.BFLY PT, R11, R18, 0x4, 0x1f ;  /* 0x0c801f00120b7f89 */ /* 0x002e6400000e0000 */
[----:B-1----:R-:W-:Y:S02]  /*0200*/  FADD R19, R18, R11 ;  /* 0x0000000b12137221 */ /* 0x002fe40000000000 */
[----:B------:R-:W1:Y:S03]  /*0210*/  LDC.64 R10, c[0x0][0x230] ;  /* 0x00008c00ff0a7b82 */ /* 0x000e660000000a00 */
[----:B------:R-:W2:Y:S02]  /*0220*/  SHFL.BFLY PT, R0, R19, 0x2, 0x1f ;  /* 0x0c401f0013007f89 */ /* 0x000ea400000e0000 */
[----:B--2---:R-:W-:Y:S01]  /*0230*/  FADD R21, R19, R0 ;  /* 0x0000000013157221 */ /* 0x004fe20000000000 */
[----:B------:R-:W-:-:S04]  /*0240*/  HFMA2.MMA R0, -RZ, RZ, 0, 0 ;  /* 0x00000000ff007435 */ /* 0x000fc800000001ff */
[----:B------:R-:W2:Y:S06]  /*0250*/  SHFL.BFLY PT, R22, R21, 0x1, 0x1f ;  /* 0x0c201f0015167f89 */ /* 0x000eac00000e0000 */
[----:B------:R1:W4:Y:S02]  /*0260*/  @!P3 LDG.E.EL R0, desc[UR4][R2.64] ;  /* 0x000000040200b981 */ /* 0x000324000c2e1900 */
[----:B-1----:R-:W-:-:S05]  /*0270*/  IMAD.WIDE R16, R15, 0x4, R10 ;  /* 0x000000040f107825 */ /* 0x002fca00078e020a */
[----:B------:R1:W4:Y:S01]  /*0280*/  @!P3 LDG.E R14, desc[UR4][R16.64] ;  /* 0x00000004100eb981 */ /* 0x000322000c1e1900 */
[----:B--2---:R-:W-:-:S04]  /*0290*/  FADD R9, R21, R22 ;  /* 0x0000001615097221 */ /* 0x004fc80000000000 */
[----:B------:R-:W-:-:S04]  /*02a0*/  FFMA R9, R9, -0.0625, R24 ;  /* 0xbd80000009097823 */ /* 0x000fc80000000018 */
[----:B------:R-:W-:-:S05]  /*02b0*/  FMUL R10, R9, R9 ;  /* 0x00000009090a7220 */ /* 0x000fca0000400000 */
[----:B------:R-:W-:-:S05]  /*02c0*/  FSEL R10, R10, RZ, !P3 ;  /* 0x000000ff0a0a7208 */ /* 0x000fca0005800000 */
[----:B------:R-:W2:Y:S01]  /*02d0*/  SHFL.BFLY PT, R21, R10, 0x8, 0x1f ;  /* 0x0d001f000a157f89 */ /* 0x000ea200000e0000 */
[----:B---3--:R-:W-:-:S04]  /*02e0*/  SEL R11, R6, RZ, !P3 ;  /* 0x000000ff060b7207 */ /* 0x008fc80005800000 */
[----:B------:R-:W-:-:S05]  /*02f0*/  FSEL R6, R11, RZ, !P3 ;  /* 0x000000ff0b067208 */ /* 0x000fca0005800000 */
[----:B------:R-:W3:Y:S01]  /*0300*/  SHFL.BFLY PT, R19, R6, 0x8, 0x1f ;  /* 0x0d001f0006137f89 */ /* 0x000ee200000e0000 */
[----:B--2---:R-:W-:-:S05]  /*0310*/  FADD R21, R10, R21 ;  /* 0x000000150a157221 */ /* 0x004fca0000000000 */
[----:B-----5:R-:W2:Y:S01]  /*0320*/  SHFL.BFLY PT, R4, R21, 0x4, 0x1f ;  /* 0x0c801f0015047f89 */ /* 0x020ea200000e0000 */
[----:B---3--:R-:W-:-:S05]  /*0330*/  FADD R19, R6, R19 ;  /* 0x0000001306137221 */ /* 0x008fca0000000000 */
[----:B0-----:R-:W0:Y:S01]  /*0340*/  SHFL.BFLY PT, R2, R19, 0x4, 0x1f ;  /* 0x0c801f0013027f89 */ /* 0x001e2200000e0000 */
[----:B--2---:R-:W-:-:S05]  /*0350*/  FADD R5, R21, R4 ;  /* 0x0000000415057221 */ /* 0x004fca0000000000 */
[----:B------:R-:W2:Y:S01]  /*0360*/  SHFL.BFLY PT, R4, R5, 0x2, 0x1f ;  /* 0x0c401f0005047f89 */ /* 0x000ea200000e0000 */
[----:B0-----:R-:W-:-:S05]  /*0370*/  FADD R2, R19, R2 ;  /* 0x0000000213027221 */ /* 0x001fca0000000000 */
[----:B------:R-:W0:Y:S01]  /*0380*/  SHFL.BFLY PT, R3, R2, 0x2, 0x1f ;  /* 0x0c401f0002037f89 */ /* 0x000e2200000e0000 */
[----:B--2---:R-:W-:-:S05]  /*0390*/  FADD R10, R5, R4 ;  /* 0x00000004050a7221 */ /* 0x004fca0000000000 */
[----:B-1----:R-:W1:Y:S01]  /*03a0*/  SHFL.BFLY PT, R17, R10, 0x1, 0x1f ;  /* 0x0c201f000a117f89 */ /* 0x002e6200000e0000 */
[----:B0-----:R-:W-:-:S05]  /*03b0*/  FADD R3, R2, R3 ;  /* 0x0000000302037221 */ /* 0x001fca0000000000 */
[----:B------:R-:W0:Y:S01]  /*03c0*/  SHFL.BFLY PT, R4, R3, 0x1, 0x1f ;  /* 0x0c201f0003047f89 */ /* 0x000e2200000e0000 */
[----:B------:R-:W-:Y:S01]  /*03d0*/  MOV R21, 0x3d800000 ;  /* 0x3d80000000157802 */ /* 0x000fe20000000f00 */
[----:B-1----:R-:W-:Y:S02]  /*03e0*/  FADD R6, R10, R17 ;  /* 0x000000110a067221 */ /* 0x002fe40000000000 */
[----:B------:R-:W1:Y:S02]  /*03f0*/  LDC.64 R16, c[0x0][0x238] ;  /* 0x00008e00ff107b82 */ /* 0x000e640000000a00 */
[----:B------:R-:W-:-:S06]  /*0400*/  FFMA R6, R6, R21, 9.9999997473787516356e-06 ;  /* 0x3727c5ac06067423 */ /* 0x000fcc0000000015 */
[----:B------:R-:W2:Y:S01]  /*0410*/  MUFU.RSQ R6, R6 ;  /* 0x0000000600067308 */ /* 0x000ea20000001400 */
[----:B0-----:R-:W-:-:S04]  /*0420*/  FADD R4, R3, R4 ;  /* 0x0000000403047221 */ /* 0x001fc80000000000 */
[----:B------:R-:W-:-:S04]  /*0430*/  FMUL R18, R4, 0.0625 ;  /* 0x3d80000004127820 */ /* 0x000fc80000400000 */
[----:B------:R-:W-:-:S04]  /*0440*/  FADD R11, R11, -R18 ;  /* 0x800000120b0b7221 */ /* 0x000fc80000000000 */
[----:B------:R-:W-:Y:S01]  /*0450*/  FMUL R11, R11, R11 ;  /* 0x0000000b0b0b7220 */ /* 0x000fe20000400000 */
[----:B--2---:R-:W-:-:S04]  /*0460*/  FMUL R9, R9, R6 ;  /* 0x0000000609097220 */ /* 0x004fc80000400000 */
[----:B----4-:R-:W-:Y:S01]  /*0470*/  FFMA R7, R9, R7, R8 ;  /* 0x0000000709077223 */ /* 0x010fe20000000008 */
[----:B------:R-:W-:-:S03]  /*0480*/  FSEL R11, R11, RZ, !P3 ;  /* 0x000000ff0b0b7208 */ /* 0x000fc60005800000 */
[----:B------:R-:W-:Y:S02]  /*0490*/  FADD R7, RZ, -R7 ;  /* 0x80000007ff077221 */ /* 0x000fe40000000000 */
[----:B------:R-:W0:Y:S02]  /*04a0*/  SHFL.BFLY PT, R2, R11, 0x8, 0x1f ;  /* 0x0d001f000b027f89 */ /* 0x000e2400000e0000 */
[----:B------:R-:W-:-:S05]  /*04b0*/  FMUL R7, R7, 1.4426950216293334961 ;  /* 0x3fb8aa3b07077820 */ /* 0x000fca0000400000 */
[----:B------:R-:W-:-:S13]  /*04c0*/  FSETP.GEU.AND P0, PT, R7, -126, PT ;  /* 0xc2fc00000700780b */ /* 0x000fda0003f0e000 */
[----:B------:R-:W-:-:S04]  /*04d0*/  @!P0 FMUL R7, R7, 0.5 ;  /* 0x3f00000007078820 */ /* 0x000fc80000400000 */
[----:B------:R-:W2:Y:S01]  /*04e0*/  MUFU.EX2 R4, R7 ;  /* 0x0000000700047308 */ /* 0x000ea20000000800 */
[----:B0-----:R-:W-:Y:S01]  /*04f0*/  FADD R2, R11, R2 ;  /* 0x000000020b027221 */ /* 0x001fe20000000000 */
[----:B------:R-:W-:Y:S01]  /*0500*/  HFMA2.MMA R8, -RZ, RZ, 1.625, 0 ;  /* 0x3e800000ff087435 */ /* 0x000fe200000001ff */
[----:B------:R-:W0:Y:S03]  /*0510*/  LDC.64 R10, c[0x0][0x240] ;  /* 0x00009000ff0a7b82 */ /* 0x000e260000000a00 */
[----:B------:R-:W3:Y:S01]  /*0520*/  SHFL.BFLY PT, R3, R2, 0x4, 0x1f ;  /* 0x0c801f0002037f89 */ /* 0x000ee200000e0000 */
[----:B--2---:R-:W-:-:S04]  /*0530*/  @!P0 FMUL R4, R4, R4 ;  /* 0x0000000404048220 */ /* 0x004fc80000400000 */
[----:B------:R-:W-:-:S05]  /*0540*/  FADD R5, R4, 1 ;  /* 0x3f80000004057421 */ /* 0x000fca0000000000 */
[----:B------:R-:W-:Y:S01]  /*0550*/  FSETP.GT.AND P0, PT, R5, 8.50705917302346158658e+37, PT ;  /* 0x7e8000000500780b */ /* 0x000fe20003f04000 */
[----:B---3--:R-:W-:-:S05]  /*0560*/  FADD R3, R2, R3 ;  /* 0x0000000302037221 */ /* 0x008fca0000000000 */
[----:B------:R-:W2:Y:S07]  /*0570*/  SHFL.BFLY PT, R4, R3, 0x2, 0x1f ;  /* 0x0c401f0003047f89 */ /* 0x000eae00000e0000 */
[----:B------:R-:W-:-:S06]  /*0580*/  @P0 FMUL R5, R5, 0.25 ;  /* 0x3e80000005050820 */ /* 0x000fcc0000400000 */
[----:B------:R-:W3:Y:S01]  /*0590*/  MUFU.RCP R5, R5 ;  /* 0x0000000500057308 */ /* 0x000ee20000001000 */
[----:B------:R-:W-:Y:S02]  /*05a0*/  FSEL R8, R8, 1, P0 ;  /* 0x3f80000008087808 */ /* 0x000fe40000000000 */
[----:B------:R-:W-:-:S03]  /*05b0*/  LOP3.LUT P0, RZ, R20, 0x3f, RZ, 0xc0, !PT ;  /* 0x0000003f14ff7812 */ /* 0x000fc6000780c0ff */
[----:B---3--:R-:W-:Y:S01]  /*05c0*/  FMUL R8, R5, R8 ;  /* 0x0000000805087220 */ /* 0x008fe20000400000 */
[----:B--2---:R-:W-:Y:S01]  /*05d0*/  FADD R6, R3, R4 ;  /* 0x0000000403067221 */ /* 0x004fe20000000000 */
[C---:B------:R-:W-:Y:S01]  /*05e0*/  ISETP.LT.AND P0, PT, R13.reuse, 0x10, !P0 ;  /* 0x000000100d00780c */ /* 0x040fe20004701270 */
[----:B-1----:R-:W-:-:S04]  /*05f0*/  IMAD.WIDE R16, R13, 0x4, R16 ;  /* 0x000000040d107825 */ /* 0x002fc800078e0210 */
[----:B------:R-:W-:Y:S01]  /*0600*/  FMUL R8, R8, 12 ;  /* 0x4140000008087820 */ /* 0x000fe20000400000 */
[----:B------:R-:W1:Y:S01]  /*0610*/  LDC.64 R2, c[0x0][0x210] ;  /* 0x00008400ff027b82 */ /* 0x000e620000000a00 */
[----:B------:R-:W2:Y:S02]  /*0620*/  SHFL.BFLY PT, R7, R6, 0x1, 0x1f ;  /* 0x0c201f0006077f89 */ /* 0x000ea400000e0000 */
[----:B------:R-:W-:-:S05]  /*0630*/  FMUL R19, R8, 1.4426950216293334961 ;  /* 0x3fb8aa3b08137820 */ /* 0x000fca0000400000 */
[----:B------:R-:W-:Y:S01]  /*0640*/  FSETP.GEU.AND P2, PT, R19, -126, PT ;  /* 0xc2fc00001300780b */ /* 0x000fe20003f4e000 */
[----:B0-----:R-:W-:Y:S01]  /*0650*/  IMAD.WIDE R10, R13, 0x4, R10 ;  /* 0x000000040d0a7825 */ /* 0x001fe200078e020a */
[----:B------:R-:W0:Y:S08]  /*0660*/  LDC.64 R4, c[0x0][0x250] ;  /* 0x00009400ff047b82 */ /* 0x000e300000000a00 */
[----:B------:R-:W3:Y:S03]  /*0670*/  LDC.64 R8, c[0x0][0x258] ;  /* 0x00009600ff087b82 */ /* 0x000ee60000000a00 */
[----:B------:R-:W-:Y:S01]  /*0680*/  @!P2 FMUL R19, R19, 0.5 ;  /* 0x3f0000001313a820 */ /* 0x000fe20000400000 */
[----:B--2---:R-:W-:-:S05]  /*0690*/  FADD R22, R6, R7 ;  /* 0x0000000706167221 */ /* 0x004fca0000000000 */
[----:B------:R-:W2:Y:S01]  /*06a0*/  MUFU.EX2 R19, R19 ;  /* 0x0000001300137308 */ /* 0x000ea20000000800 */
[----:B------:R-:W4:Y:S01]  /*06b0*/  LDC.64 R6, c[0x0][0x248] ;  /* 0x00009200ff067b82 */ /* 0x000f220000000a00 */
[----:B------:R5:W-:Y:S04]  /*06c0*/  @P0 STG.E desc[UR4][R16.64], R0 ;  /* 0x0000000010000986 */ /* 0x000be8000c101904 */
[----:B------:R5:W-:Y:S01]  /*06d0*/  @P0 STG.E desc[UR4][R10.64], R12 ;  /* 0x0000000c0a000986 */ /* 0x000be2000c101904 */
[----:B------:R-:W-:Y:S02]  /*06e0*/  FFMA R22, R22, R21, 9.9999997473787516356e-06 ;  /* 0x3727c5ac16167423 */ /* 0x000fe40000000015 */
[----:B------:R-:W-:Y:S01]  /*06f0*/  BAR.SYNC.DEFER_BLOCKING 0x0 ;  /* 0x0000000000007b1d */ /* 0x000fe20000010000 */
[----:B------:R-:W-:-:S05]  /*0700*/  LOP3.LUT P1, RZ, R20, 0x30, RZ, 0xc0, !PT ;  /* 0x0000003014ff7812 */ /* 0x000fca000782c0ff */
[----:B------:R-:W0:Y:S01]  /*0710*/  MUFU.RSQ R20, R22 ;  /* 0x0000001600147308 */ /* 0x000e220000001400 */
[----:B------:R-:W-:Y:S01]  /*0720*/  ISETP.LT.AND P1, PT, R13, 0x10, !P1 ;  /* 0x000000100d00780c */ /* 0x000fe20004f21270 */
[----:B--2---:R-:W-:Y:S01]  /*0730*/  @!P2 FMUL R19, R19, R19 ;  /* 0x000000131313a220 */ /* 0x004fe20000400000 */
[----:B------:R-:W-:Y:S01]  /*0740*/  SEL R14, R14, RZ, !P3 ;  /* 0x000000ff0e0e7207 */ /* 0x000fe20005800000 */
[----:B-1----:R-:W-:-:S04]  /*0750*/  IMAD.WIDE R2, R13, 0x4, R2 ;  /* 0x000000040d027825 */ /* 0x002fc800078e0202 */
[----:B0-----:R-:W-:-:S04]  /*0760*/  IMAD.WIDE R4, R15, 0x4, R4 ;  /* 0x000000040f047825 */ /* 0x001fc800078e0204 */
[----:B---3--:R-:W-:-:S04]  /*0770*/  IMAD.WIDE R8, R15, 0x4, R8 ;  /* 0x000000040f087825 */ /* 0x008fc800078e0208 */
[----:B------:R-:W-:Y:S01]  /*0780*/  FMUL R15, R14, R19 ;  /* 0x000000130e0f7220 */ /* 0x000fe20000400000 */
[----:B------:R0:W-:Y:S04]  /*0790*/  @P0 STG.E desc[UR4][R2.64], R20 ;  /* 0x0000001402000986 */ /* 0x0001e8000c101904 */
[----:B------:R0:W-:Y:S01]  /*07a0*/  @P1 STG.E desc[UR4][R4.64], R19 ;  /* 0x0000001304001986 */ /* 0x0001e2000c101904 */
[----:B----4-:R-:W-:-:S03]  /*07b0*/  IMAD.WIDE R6, R13, 0x4, R6 ;  /* 0x000000040d067825 */ /* 0x010fc600078e0206 */
[----:B------:R0:W-:Y:S02]  /*07c0*/  @P1 STG.E desc[UR4][R8.64], R15 ;  /* 0x0000000f08001986 */ /* 0x0001e4000c101904 */
[----:B0----5:R-:W-:Y:S05]  /*07d0*/  @!P0 EXIT ;  /* 0x000000000000894d */ /* 0x021fea0003800000 */
[----:B------:R-:W-:Y:S01]  /*07e0*/  STG.E desc[UR4][R6.64], R18 ;  /* 0x0000001206007986 */ /* 0x000fe2000c101904 */
[----:B------:R-:W-:Y:S05]  /*07f0*/  EXIT ;  /* 0x000000000000794d */ /* 0x000fea0003800000 */
.L_x_0:
[----:B------:R-:W-:-:S00]  /*0800*/  BRA `(.L_x_0) ;  /* 0xfffffffc00fc7947 */ /* 0x000fc0000383ffff */
[----:B------:R-:W-:-:S00]  /*0810*/  NOP ;  /* 0x0000000000007918 */ /* 0x000fc00000000000 */
        /* <DEDUP_REMOVED lines=14> */
.L_x_1:


//--------------------- .nv.global.init           --------------------------
	.section	.nv.global.init,"aw",@progbits
.nv.global.init:
	.type		_$_str,@object
	.size		_$_str,(.L_0 - _$_str)
_$_str:
        /*0000*/ 	.byte	0x5f, 0x5f, 0x43, 0x55, 0x44, 0x41, 0x5f, 0x46, 0x54, 0x5a, 0x00
.L_0:


//--------------------- .nv.constant0.triton_per_fused__native_batch_norm_legit_exp_mul_repeat_sigmoid_0 --------------------------
	.section	.nv.constant0.triton_per_fused__native_batch_norm_legit_exp_mul_repeat_sigmoid_0,"a",@progbits
	.sectionflags	@""
	.align	4
.nv.constant0.triton_per_fused__native_batch_norm_legit_exp_mul_repeat_sigmoid_0:
	.zero		616
